//
// Generated by NVIDIA NVVM Compiler
//
// Compiler Build ID: CL-36424714
// Cuda compilation tools, release 13.0, V13.0.88
// Based on NVVM 20.0.0
//

.version 9.0
.target sm_100
.address_size 64

	// .globl	_Z4scanPfS_i
.extern .shared .align 16 .b8 temp[];

.visible .entry _Z4scanPfS_i(
	.param .u64 .ptr .align 1 _Z4scanPfS_i_param_0,
	.param .u64 .ptr .align 1 _Z4scanPfS_i_param_1,
	.param .u32 _Z4scanPfS_i_param_2
)
{
	.reg .pred 	%p<5>;
	.reg .b32 	%r<35>;
	.reg .b32 	%f<10>;
	.reg .b64 	%rd<9>;

	ld.param.u64 	%rd1, [_Z4scanPfS_i_param_0];
	ld.param.u64 	%rd2, [_Z4scanPfS_i_param_1];
	ld.param.u32 	%r8, [_Z4scanPfS_i_param_2];
	mov.u32 	%r1, %tid.x;
	setp.eq.s32 	%p1, %r1, 0;
	mov.f32 	%f9, 0f00000000;
	@%p1 bra 	$L__BB0_2;
	cvta.to.global.u64 	%rd3, %rd2;
	add.s32 	%r9, %r1, -1;
	mul.wide.u32 	%rd4, %r9, 4;
	add.s64 	%rd5, %rd3, %rd4;
	ld.global.f32 	%f9, [%rd5];
$L__BB0_2:
	shl.b32 	%r11, %r1, 2;
	mov.u32 	%r12, temp;
	add.s32 	%r2, %r12, %r11;
	st.shared.f32 	[%r2], %f9;
	bar.sync 	0;
	setp.lt.s32 	%p2, %r8, 2;
	mov.b32 	%r34, 0;
	@%p2 bra 	$L__BB0_8;
	mov.b32 	%r33, 0;
	mov.b32 	%r32, 1;
$L__BB0_4:
	xor.b32  	%r34, %r33, 1;
	setp.lt.u32 	%p3, %r1, %r32;
	@%p3 bra 	$L__BB0_6;
	mad.lo.s32 	%r15, %r33, %r8, %r1;
	sub.s32 	%r16, %r15, %r32;
	shl.b32 	%r17, %r16, 2;
	add.s32 	%r19, %r12, %r17;
	ld.shared.f32 	%f4, [%r19];
	mul.lo.s32 	%r20, %r34, %r8;
	shl.b32 	%r21, %r20, 2;
	add.s32 	%r22, %r2, %r21;
	ld.shared.f32 	%f5, [%r22];
	add.f32 	%f6, %f4, %f5;
	st.shared.f32 	[%r22], %f6;
	bra.uni 	$L__BB0_7;
$L__BB0_6:
	mul.lo.s32 	%r23, %r33, %r8;
	shl.b32 	%r24, %r23, 2;
	add.s32 	%r25, %r2, %r24;
	ld.shared.f32 	%f7, [%r25];
	mul.lo.s32 	%r26, %r34, %r8;
	shl.b32 	%r27, %r26, 2;
	add.s32 	%r28, %r2, %r27;
	st.shared.f32 	[%r28], %f7;
$L__BB0_7:
	bar.sync 	0;
	shl.b32 	%r32, %r32, 1;
	setp.lt.s32 	%p4, %r32, %r8;
	mov.u32 	%r33, %r34;
	@%p4 bra 	$L__BB0_4;
$L__BB0_8:
	cvta.to.global.u64 	%rd6, %rd1;
	mul.lo.s32 	%r29, %r34, %r8;
	shl.b32 	%r30, %r29, 2;
	add.s32 	%r31, %r2, %r30;
	ld.shared.f32 	%f8, [%r31];
	mul.wide.u32 	%rd7, %r1, 4;
	add.s64 	%rd8, %rd6, %rd7;
	st.global.f32 	[%rd8], %f8;
	ret;

}


// ===== COMPILED SASS (sm_100) =====

	.target	sm_100

	.elftype	@"ET_EXEC"


//--------------------- .note.nv.tkinfo           --------------------------
	.section	.note.nv.tkinfo,"",@"SHT_NOTE"
	.sectionflags	@"SHF_NOTE_NV_TKINFO"
	.tkinfo
        /*0018*/ 	.word	0x00000002
        /*0030*/ 	.string	""
        /*0030*/ 	.string	"ptxas"
        /*0030*/ 	.string	"Cuda compilation tools, release 13.0, V13.0.88"
        /*0030*/ 	.string	"Build cuda_13.0.r13.0/compiler.36424714_0"
        /*0030*/ 	.string	"-arch sm_100 -m 64 "



//--------------------- .note.nv.cuinfo           --------------------------
	.section	.note.nv.cuinfo,"",@"SHT_NOTE"
	.sectionflags	@"SHF_NOTE_NV_CUINFO"
        /*0018*/ 	.short	0x0002
        /*001a*/ 	.short	0x0064
        /*001c*/ 	.short	0x0082
	.zero		2


//--------------------- .nv.info                  --------------------------
	.section	.nv.info,"",@"SHT_CUDA_INFO"
	.align	4


	//----- nvinfo : EIATTR_REGCOUNT
	.align		4
        /*0000*/ 	.byte	0x04, 0x2f
        /*0002*/ 	.short	(.L_1 - .L_0)
	.align		4
.L_0:
        /*0004*/ 	.word	index@(_Z4scanPfS_i)
        /*0008*/ 	.word	0x0000000c


	//----- nvinfo : EIATTR_FRAME_SIZE
	.align		4
.L_1:
        /*000c*/ 	.byte	0x04, 0x11
        /*000e*/ 	.short	(.L_3 - .L_2)
	.align		4
.L_2:
        /*0010*/ 	.word	index@(_Z4scanPfS_i)
        /*0014*/ 	.word	0x00000000


	//----- nvinfo : EIATTR_MIN_STACK_SIZE
	.align		4
.L_3:
        /*0018*/ 	.byte	0x04, 0x12
        /*001a*/ 	.short	(.L_5 - .L_4)
	.align		4
.L_4:
        /*001c*/ 	.word	index@(_Z4scanPfS_i)
        /*0020*/ 	.word	0x00000000
.L_5:


//--------------------- .nv.compat                --------------------------
	.section	.nv.compat,"",@"SHT_CUDA_COMPAT_INFO"
	.align	4
        /*0000*/ 	.byte	0x02, 0x09, 0x00, 0x00, 0x02, 0x02, 0x01, 0x00, 0x02, 0x05, 0x05, 0x00, 0x03, 0x07, 0x01, 0x01
        /*0010*/ 	.byte	0x02, 0x03, 0x00, 0x00, 0x02, 0x06, 0x01, 0x00, 0x04, 0x0b, 0x08, 0x00, 0x09, 0x00, 0x00, 0x00
        /*0020*/ 	.byte	0x00, 0x00, 0x00, 0x00


//--------------------- .nv.info._Z4scanPfS_i     --------------------------
	.section	.nv.info._Z4scanPfS_i,"",@"SHT_CUDA_INFO"
	.sectionflags	@""
	.align	4


	//----- nvinfo : EIATTR_CUDA_API_VERSION
	.align		4
        /*0000*/ 	.byte	0x04, 0x37
        /*0002*/ 	.short	(.L_7 - .L_6)
.L_6:
        /*0004*/ 	.word	0x00000082


	//----- nvinfo : EIATTR_KPARAM_INFO
	.align		4
.L_7:
        /*0008*/ 	.byte	0x04, 0x17
        /*000a*/ 	.short	(.L_9 - .L_8)
.L_8:
        /*000c*/ 	.word	0x00000000
        /*0010*/ 	.short	0x0002
        /*0012*/ 	.short	0x0010
        /*0014*/ 	.byte	0x00, 0xf0, 0x11, 0x00


	//----- nvinfo : EIATTR_KPARAM_INFO
	.align		4
.L_9:
        /*0018*/ 	.byte	0x04, 0x17
        /*001a*/ 	.short	(.L_11 - .L_10)
.L_10:
        /*001c*/ 	.word	0x00000000
        /*0020*/ 	.short	0x0001
        /*0022*/ 	.short	0x0008
        /*0024*/ 	.byte	0x00, 0xf5, 0x21, 0x00


	//----- nvinfo : EIATTR_KPARAM_INFO
	.align		4
.L_11:
        /*0028*/ 	.byte	0x04, 0x17
        /*002a*/ 	.short	(.L_13 - .L_12)
.L_12:
        /*002c*/ 	.word	0x00000000
        /*0030*/ 	.short	0x0000
        /*0032*/ 	.short	0x0000
        /*0034*/ 	.byte	0x00, 0xf5, 0x21, 0x00


	//----- nvinfo : EIATTR_SPARSE_MMA_MASK
	.align		4
.L_13:
        /*0038*/ 	.byte	0x03, 0x50
        /*003a*/ 	.short	0x0000


	//----- nvinfo : EIATTR_MAXREG_COUNT
	.align		4
        /*003c*/ 	.byte	0x03, 0x1b
        /*003e*/ 	.short	0x00ff


	//----- nvinfo : EIATTR_NUM_BARRIERS
	.align		4
        /*0040*/ 	.byte	0x02, 0x4c
        /*0042*/ 	.byte	0x01
	.zero		1


	//----- nvinfo : EIATTR_MERCURY_ISA_VERSION
	.align		4
        /*0044*/ 	.byte	0x03, 0x5f
        /*0046*/ 	.short	0x0101


	//----- nvinfo : EIATTR_VRC_CTA_INIT_COUNT
	.align		4
        /*0048*/ 	.byte	0x02, 0x4a
	.zero		1
	.zero		1


	//----- nvinfo : EIATTR_EXIT_INSTR_OFFSETS
	.align		4
        /*004c*/ 	.byte	0x04, 0x1c
        /*004e*/ 	.short	(.L_15 - .L_14)


	//   ....[0]....
.L_14:
        /*0050*/ 	.word	0x000003b0


	//----- nvinfo : EIATTR_CRS_STACK_SIZE
	.align		4
.L_15:
        /*0054*/ 	.byte	0x04, 0x1e
        /*0056*/ 	.short	(.L_17 - .L_16)
.L_16:
        /*0058*/ 	.word	0x00000000


	//----- nvinfo : EIATTR_CBANK_PARAM_SIZE
	.align		4
.L_17:
        /*005c*/ 	.byte	0x03, 0x19
        /*005e*/ 	.short	0x0014


	//----- nvinfo : EIATTR_PARAM_CBANK
	.align		4
        /*0060*/ 	.byte	0x04, 0x0a
        /*0062*/ 	.short	(.L_19 - .L_18)
	.align		4
.L_18:
        /*0064*/ 	.word	index@(.nv.constant0._Z4scanPfS_i)
        /*0068*/ 	.short	0x0380
        /*006a*/ 	.short	0x0014


	//----- nvinfo : EIATTR_SW_WAR
	.align		4
.L_19:
        /*006c*/ 	.byte	0x04, 0x36
        /*006e*/ 	.short	(.L_21 - .L_20)
.L_20:
        /*0070*/ 	.word	0x00000008
.L_21:


//--------------------- .nv.callgraph             --------------------------
	.section	.nv.callgraph,"",@"SHT_CUDA_CALLGRAPH"
	.align	4
	.sectionentsize	8
	.align		4
        /*0000*/ 	.word	0x00000000
	.align		4
        /*0004*/ 	.word	0xffffffff
	.align		4
        /*0008*/ 	.word	0x00000000
	.align		4
        /*000c*/ 	.word	0xfffffffe
	.align		4
        /*0010*/ 	.word	0x00000000
	.align		4
        /*0014*/ 	.word	0xfffffffd
	.align		4
        /*0018*/ 	.word	0x00000000
	.align		4
        /*001c*/ 	.word	0xfffffffc


//--------------------- .text._Z4scanPfS_i        --------------------------
	.section	.text._Z4scanPfS_i,"ax",@progbits
	.align	128
        .global         _Z4scanPfS_i
        .type           _Z4scanPfS_i,@function
        .size           _Z4scanPfS_i,(.L_x_6 - _Z4scanPfS_i)
        .other          _Z4scanPfS_i,@"STO_CUDA_ENTRY STV_DEFAULT"
_Z4scanPfS_i:
.text._Z4scanPfS_i:
[----:B------:R-:W-:Y:S01]  /*0000*/  LDC R1, c[0x0][0x37c] ;  /* 0x0000df00ff017b82 */ /* 0x000fe20000000800 */
[----:B------:R-:W0:Y:S01]  /*0010*/  S2R R0, SR_TID.X ;  /* 0x0000000000007919 */ /* 0x000e220000002100 */
[----:B------:R-:W1:Y:S01]  /*0020*/  LDCU.64 UR6, c[0x0][0x358] ;  /* 0x00006b00ff0677ac */ /* 0x000e620008000a00 */
[----:B------:R-:W-:Y:S01]  /*0030*/  HFMA2 R4, -RZ, RZ, 0, 0 ;  /* 0x00000000ff047431 */ /* 0x000fe200000001ff */
[----:B0-----:R-:W-:-:S13]  /*0040*/  ISETP.NE.AND P0, PT, R0, RZ, PT ;  /* 0x000000ff0000720c */ /* 0x001fda0003f05270 */
[----:B------:R-:W0:Y:S01]  /*0050*/  @P0 LDC.64 R2, c[0x0][0x388] ;  /* 0x0000e200ff020b82 */ /* 0x000e220000000a00 */
[----:B------:R-:W-:-:S05]  /*0060*/  @P0 IADD3 R5, PT, PT, R0, -0x1, RZ ;  /* 0xffffffff00050810 */ /* 0x000fca0007ffe0ff */
[----:B0-----:R-:W-:-:S05]  /*0070*/  @P0 IMAD.WIDE.U32 R2, R5, 0x4, R2 ;  /* 0x0000000405020825 */ /* 0x001fca00078e0002 */
[----:B-1----:R-:W2:Y:S01]  /*0080*/  @P0 LDG.E R4, desc[UR6][R2.64] ;  /* 0x0000000602040981 */ /* 0x002ea2000c1e1900 */
[----:B------:R-:W0:Y:S01]  /*0090*/  S2UR UR5, SR_CgaCtaId ;  /* 0x00000000000579c3 */ /* 0x000e220000008800 */
[----:B------:R-:W-:Y:S01]  /*00a0*/  UMOV UR4, 0x400 ;  /* 0x0000040000047882 */ /* 0x000fe20000000000 */
[----:B------:R-:W-:Y:S01]  /*00b0*/  MOV R6, RZ ;  /* 0x000000ff00067202 */ /* 0x000fe20000000f00 */
[----:B0-----:R-:W-:Y:S01]  /*00c0*/  ULEA UR4, UR5, UR4, 0x18 ;  /* 0x0000000405047291 */ /* 0x001fe2000f8ec0ff */
[----:B------:R-:W0:Y:S05]  /*00d0*/  LDCU UR5, c[0x0][0x390] ;  /* 0x00007200ff0577ac */ /* 0x000e2a0008000800 */
[----:B------:R-:W-:Y:S01]  /*00e0*/  LEA R5, R0, UR4, 0x2 ;  /* 0x0000000400057c11 */ /* 0x000fe2000f8e10ff */
[----:B0-----:R-:W-:-:S05]  /*00f0*/  IMAD.U32 R9, RZ, RZ, UR5 ;  /* 0x00000005ff097e24 */ /* 0x001fca000f8e00ff */
[----:B------:R-:W-:Y:S01]  /*0100*/  ISETP.GE.AND P0, PT, R9, 0x2, PT ;  /* 0x000000020900780c */ /* 0x000fe20003f06270 */
[----:B--2---:R0:W-:Y:S01]  /*0110*/  STS [R5], R4 ;  /* 0x0000000405007388 */ /* 0x0041e20000000800 */
[----:B------:R-:W-:Y:S11]  /*0120*/  BAR.SYNC.DEFER_BLOCKING 0x0 ;  /* 0x0000000000007b1d */ /* 0x000ff60000010000 */
[----:B------:R-:W-:Y:S05]  /*0130*/  @!P0 BRA `(.L_x_0) ;  /* 0x0000000000848947 */ /* 0x000fea0003800000 */
[----:B------:R-:W-:Y:S01]  /*0140*/  BSSY.RECONVERGENT B0, `(.L_x_0) ;  /* 0x0000020000007945 */ /* 0x000fe20003800200 */
[----:B------:R-:W-:Y:S01]  /*0150*/  IMAD.MOV.U32 R3, RZ, RZ, RZ ;  /* 0x000000ffff037224 */ /* 0x000fe200078e00ff */
[----:B------:R-:W-:Y:S01]  /*0160*/  MOV R7, 0x1 ;  /* 0x0000000100077802 */ /* 0x000fe20000000f00 */
[----:B------:R-:W1:Y:S06]  /*0170*/  LDCU UR5, c[0x0][0x390] ;  /* 0x00007200ff0577ac */ /* 0x000e6c0008000800 */
.L_x_4:
[----:B------:R-:W-:Y:S01]  /*0180*/  ISETP.GE.U32.AND P0, PT, R0, R7, PT ;  /* 0x000000070000720c */ /* 0x000fe20003f06070 */
[----:B------:R-:W-:Y:S01]  /*0190*/  BSSY.RECONVERGENT B1, `(.L_x_1) ;  /* 0x0000015000017945 */ /* 0x000fe20003800200 */
[----:B------:R-:W-:-:S11]  /*01a0*/  LOP3.LUT R6, R3, 0x1, RZ, 0x3c, !PT ;  /* 0x0000000103067812 */ /* 0x000fd600078e3cff */
[----:B------:R-:W-:Y:S05]  /*01b0*/  @!P0 BRA `(.L_x_2) ;  /* 0x00000000002c8947 */ /* 0x000fea0003800000 */
[----:B-1----:R-:W-:-:S04]  /*01c0*/  IMAD.U32 R9, RZ, RZ, UR5 ;  /* 0x00000005ff097e24 */ /* 0x002fc8000f8e00ff */
[-C--:B------:R-:W-:Y:S02]  /*01d0*/  IMAD R2, R3, R9.reuse, R0 ;  /* 0x0000000903027224 */ /* 0x080fe400078e0200 */
[----:B0-----:R-:W-:-:S03]  /*01e0*/  IMAD R4, R6, R9, RZ ;  /* 0x0000000906047224 */ /* 0x001fc600078e02ff */
[----:B------:R-:W-:Y:S01]  /*01f0*/  IADD3 R2, PT, PT, R2, -R7, RZ ;  /* 0x8000000702027210 */ /* 0x000fe20007ffe0ff */
[----:B------:R-:W-:-:S03]  /*0200*/  IMAD R4, R4, 0x4, R5 ;  /* 0x0000000404047824 */ /* 0x000fc600078e0205 */
[----:B------:R-:W-:Y:S02]  /*0210*/  LEA R2, R2, UR4, 0x2 ;  /* 0x0000000402027c11 */ /* 0x000fe4000f8e10ff */
[----:B------:R-:W-:Y:S04]  /*0220*/  LDS R3, [R4] ;  /* 0x0000000004037984 */ /* 0x000fe80000000800 */
[----:B------:R-:W0:Y:S02]  /*0230*/  LDS R2, [R2] ;  /* 0x0000000002027984 */ /* 0x000e240000000800 */
[----:B0-----:R-:W-:-:S05]  /*0240*/  FADD R3, R2, R3 ;  /* 0x0000000302037221 */ /* 0x001fca0000000000 */
[----:B------:R0:W-:Y:S01]  /*0250*/  STS [R4], R3 ;  /* 0x0000000304007388 */ /* 0x0001e20000000800 */
[----:B------:R-:W-:Y:S05]  /*0260*/  BRA `(.L_x_3) ;  /* 0x00000000001c7947 */ /* 0x000fea0003800000 */
.L_x_2:
[----:B-1----:R-:W-:-:S05]  /*0270*/  MOV R9, UR5 ;  /* 0x0000000500097c02 */ /* 0x002fca0008000f00 */
[-C--:B------:R-:W-:Y:S02]  /*0280*/  IMAD R2, R3, R9.reuse, RZ ;  /* 0x0000000903027224 */ /* 0x080fe400078e02ff */
[----:B0-----:R-:W-:Y:S02]  /*0290*/  IMAD R4, R6, R9, RZ ;  /* 0x0000000906047224 */ /* 0x001fe400078e02ff */
[----:B------:R-:W-:-:S03]  /*02a0*/  IMAD R2, R2, 0x4, R5 ;  /* 0x0000000402027824 */ /* 0x000fc600078e0205 */
[----:B------:R-:W-:-:S03]  /*02b0*/  LEA R3, R4, R5, 0x2 ;  /* 0x0000000504037211 */ /* 0x000fc600078e10ff */
[----:B------:R-:W0:Y:S04]  /*02c0*/  LDS R2, [R2] ;  /* 0x0000000002027984 */ /* 0x000e280000000800 */
[----:B0-----:R1:W-:Y:S02]  /*02d0*/  STS [R3], R2 ;  /* 0x0000000203007388 */ /* 0x0013e40000000800 */
.L_x_3:
[----:B------:R-:W-:Y:S05]  /*02e0*/  BSYNC.RECONVERGENT B1 ;  /* 0x0000000000017941 */ /* 0x000fea0003800200 */
.L_x_1:
[----:B------:R-:W-:Y:S01]  /*02f0*/  IMAD.SHL.U32 R7, R7, 0x2, RZ ;  /* 0x0000000207077824 */ /* 0x000fe200078e00ff */
[----:B------:R-:W-:Y:S01]  /*0300*/  BAR.SYNC.DEFER_BLOCKING 0x0 ;  /* 0x0000000000007b1d */ /* 0x000fe20000010000 */
[----:B01----:R-:W-:-:S03]  /*0310*/  MOV R3, R6 ;  /* 0x0000000600037202 */ /* 0x003fc60000000f00 */
[----:B------:R-:W-:-:S13]  /*0320*/  ISETP.GE.AND P0, PT, R7, R9, PT ;  /* 0x000000090700720c */ /* 0x000fda0003f06270 */
[----:B------:R-:W-:Y:S05]  /*0330*/  @!P0 BRA `(.L_x_4) ;  /* 0xfffffffc00908947 */ /* 0x000fea000383ffff */
[----:B------:R-:W-:Y:S05]  /*0340*/  BSYNC.RECONVERGENT B0 ;  /* 0x0000000000007941 */ /* 0x000fea0003800200 */
.L_x_0:
[----:B------:R-:W-:Y:S01]  /*0350*/  IMAD R6, R6, R9, RZ ;  /* 0x0000000906067224 */ /* 0x000fe200078e02ff */
[----:B------:R-:W1:Y:S03]  /*0360*/  LDC.64 R2, c[0x0][0x380] ;  /* 0x0000e000ff027b82 */ /* 0x000e660000000a00 */
[----:B------:R-:W-:-:S05]  /*0370*/  IMAD R6, R6, 0x4, R5 ;  /* 0x0000000406067824 */ /* 0x000fca00078e0205 */
[----:B0-----:R-:W0:Y:S01]  /*0380*/  LDS R5, [R6] ;  /* 0x0000000006057984 */ /* 0x001e220000000800 */
[----:B-1----:R-:W-:-:S05]  /*0390*/  IMAD.WIDE.U32 R2, R0, 0x4, R2 ;  /* 0x0000000400027825 */ /* 0x002fca00078e0002 */
[----:B0-----:R-:W-:Y:S01]  /*03a0*/  STG.E desc[UR6][R2.64], R5 ;  /* 0x0000000502007986 */ /* 0x001fe2000c101906 */
[----:B------:R-:W-:Y:S05]  /*03b0*/  EXIT ;  /* 0x000000000000794d */ /* 0x000fea0003800000 */
.L_x_5:
[----:B------:R-:W-:-:S00]  /*03c0*/  BRA `(.L_x_5) ;  /* 0xfffffffc00fc7947 */ /* 0x000fc0000383ffff */
[----:B------:R-:W-:-:S00]  /*03d0*/  NOP ;  /* 0x0000000000007918 */ /* 0x000fc00000000000 */
        /* <DEDUP_REMOVED lines=10> */
.L_x_6:


//--------------------- .nv.shared._Z4scanPfS_i   --------------------------
	.section	.nv.shared._Z4scanPfS_i,"aw",@nobits
	.sectionflags	@""
	.align	16
	.zero		1024


//--------------------- .nv.shared.reserved.0     --------------------------
	.section	.nv.shared.reserved.0,"aw",@nobits
	.weak		__nv_reservedSMEM_offset_0_alias
	.size		__nv_reservedSMEM_offset_0_alias, 0, 64
	.other		__nv_reservedSMEM_offset_0_alias,@"STO_CUDA_RESERVED_SHARED STV_DEFAULT"
__nv_reservedSMEM_offset_0_alias:
	.zero		0
	.zero		64


//--------------------- .nv.constant0._Z4scanPfS_i --------------------------
	.section	.nv.constant0._Z4scanPfS_i,"a",@progbits
	.sectionflags	@""
	.align	4
.nv.constant0._Z4scanPfS_i:
	.zero		916


//--------------------- SYMBOLS --------------------------

	.type		.nv.reservedSmem.offset0,@object
	.size		.nv.reservedSmem.offset0,0x4
	.type		.nv.reservedSmem.cap,@object
	.size		.nv.reservedSmem.cap,0x4
